//
// Generated by NVIDIA NVVM Compiler
//
// Compiler Build ID: CL-36424714
// Cuda compilation tools, release 13.0, V13.0.88
// Based on NVVM 20.0.0
//

.version 9.0
.target sm_100
.address_size 64

	// .globl	_Z8localCCLPKdPdS1_ii
// _ZZ8localCCLPKdPdS1_iiE8segments has been demoted
// _ZZ8localCCLPKdPdS1_iiE6labels has been demoted
// _ZZ8localCCLPKdPdS1_iiE7changed has been demoted

.visible .entry _Z8localCCLPKdPdS1_ii(
	.param .u64 .ptr .align 1 _Z8localCCLPKdPdS1_ii_param_0,
	.param .u64 .ptr .align 1 _Z8localCCLPKdPdS1_ii_param_1,
	.param .u64 .ptr .align 1 _Z8localCCLPKdPdS1_ii_param_2,
	.param .u32 _Z8localCCLPKdPdS1_ii_param_3,
	.param .u32 _Z8localCCLPKdPdS1_ii_param_4
)
{
	.reg .pred 	%p<47>;
	.reg .b32 	%r<202>;
	.reg .b64 	%rd<12>;
	.reg .b64 	%fd<4>;
	// demoted variable
	.shared .align 4 .b8 _ZZ8localCCLPKdPdS1_iiE8segments[1024];
	// demoted variable
	.shared .align 4 .b8 _ZZ8localCCLPKdPdS1_iiE6labels[1024];
	// demoted variable
	.shared .align 4 .u32 _ZZ8localCCLPKdPdS1_iiE7changed;
	ld.param.u64 	%rd3, [_Z8localCCLPKdPdS1_ii_param_0];
	ld.param.u64 	%rd1, [_Z8localCCLPKdPdS1_ii_param_1];
	ld.param.u64 	%rd2, [_Z8localCCLPKdPdS1_ii_param_2];
	ld.param.u32 	%r86, [_Z8localCCLPKdPdS1_ii_param_3];
	cvta.to.global.u64 	%rd4, %rd3;
	mov.u32 	%r87, %ctaid.y;
	mov.u32 	%r1, %ntid.y;
	mov.u32 	%r2, %tid.y;
	mad.lo.s32 	%r88, %r87, %r1, %r2;
	mov.u32 	%r89, %ctaid.x;
	mov.u32 	%r90, %ntid.x;
	mov.u32 	%r3, %tid.x;
	mad.lo.s32 	%r91, %r89, %r90, %r3;
	mul.lo.s32 	%r4, %r2, %r1;
	mad.lo.s32 	%r5, %r86, %r91, %r88;
	mul.wide.s32 	%rd5, %r5, 8;
	add.s64 	%rd6, %rd4, %rd5;
	ld.global.f64 	%fd1, [%rd6];
	cvt.rzi.s32.f64 	%r6, %fd1;
	setp.eq.s32 	%p3, %r2, 0;
	mov.b32 	%r177, 0;
	@%p3 bra 	$L__BB0_4;
	setp.eq.s32 	%p4, %r3, 0;
	@%p4 bra 	$L__BB0_4;
	setp.eq.s32 	%p5, %r3, 15;
	@%p5 bra 	$L__BB0_4;
	setp.eq.s32 	%p6, %r2, 15;
	selp.b32 	%r177, 0, %r6, %p6;
$L__BB0_4:
	add.s32 	%r183, %r4, %r3;
	shl.b32 	%r94, %r183, 2;
	mov.u32 	%r95, _ZZ8localCCLPKdPdS1_iiE8segments;
	add.s32 	%r10, %r95, %r94;
	st.shared.u32 	[%r10], %r177;
	bar.sync 	0;
	mov.u32 	%r96, _ZZ8localCCLPKdPdS1_iiE6labels;
	add.s32 	%r11, %r96, %r94;
	mul.lo.s32 	%r12, %r1, 14;
	add.s32 	%r13, %r12, 15;
	mul.lo.s32 	%r97, %r1, 15;
	add.s32 	%r14, %r97, 14;
	sub.s32 	%r15, %r14, %r1;
	mul.lo.s32 	%r98, %r1, -13;
	add.s32 	%r16, %r13, %r98;
	add.s32 	%r17, %r15, %r98;
	sub.s32 	%r18, %r4, %r1;
	add.s32 	%r19, %r4, 14;
	shl.b32 	%r99, %r1, 1;
	add.s32 	%r20, %r18, %r99;
	add.s32 	%r21, %r19, %r1;
	add.s32 	%r22, %r97, 1;
	sub.s32 	%r23, %r22, %r1;
	add.s32 	%r24, %r23, %r98;
	add.s32 	%r25, %r4, 1;
	add.s32 	%r26, %r3, -1;
	add.s32 	%r27, %r97, %r26;
	sub.s32 	%r28, %r27, %r1;
	add.s32 	%r29, %r28, 1;
	add.s32 	%r30, %r27, 2;
	add.s32 	%r31, %r28, %r98;
	add.s32 	%r32, %r29, %r98;
	add.s32 	%r33, %r18, %r26;
	add.s32 	%r34, %r183, -1;
	add.s32 	%r35, %r34, %r1;
	add.s32 	%r36, %r183, %r1;
	add.s32 	%r186, %r183, 1;
$L__BB0_5:
	or.b32  	%r100, %r3, %r2;
	setp.ne.s32 	%p7, %r100, 0;
	st.shared.u32 	[%r11], %r183;
	@%p7 bra 	$L__BB0_7;
	mov.b32 	%r101, 0;
	st.shared.u32 	[_ZZ8localCCLPKdPdS1_iiE7changed], %r101;
$L__BB0_7:
	bar.sync 	0;
	setp.eq.s32 	%p8, %r3, 15;
	@%p8 bra 	$L__BB0_13;
	setp.ne.s32 	%p9, %r3, 0;
	@%p9 bra 	$L__BB0_17;
	mov.pred 	%p46, 0;
	mov.pred 	%p45, -1;
	mov.b32 	%r190, 1;
	setp.eq.s32 	%p20, %r2, 0;
	mov.u32 	%r189, %r24;
	mov.u32 	%r191, %r1;
	@%p20 bra 	$L__BB0_21;
	setp.ne.s32 	%p21, %r2, 15;
	@%p21 bra 	$L__BB0_12;
	mov.u32 	%r189, %r23;
	mov.u32 	%r190, %r22;
	mov.u32 	%r191, %r12;
	bra.uni 	$L__BB0_21;
$L__BB0_12:
	add.s32 	%r191, %r18, 1;
	add.s32 	%r189, %r21, -13;
	mov.pred 	%p46, -1;
	mov.pred 	%p45, 0;
	mov.u32 	%r187, %r20;
	mov.u32 	%r188, %r18;
	mov.u32 	%r190, %r25;
	bra.uni 	$L__BB0_21;
$L__BB0_13:
	mov.pred 	%p46, 0;
	mov.pred 	%p45, -1;
	mov.b32 	%r190, 14;
	setp.eq.s32 	%p12, %r2, 0;
	mov.u32 	%r189, %r17;
	mov.u32 	%r191, %r16;
	@%p12 bra 	$L__BB0_21;
	setp.ne.s32 	%p13, %r2, 15;
	@%p13 bra 	$L__BB0_16;
	mov.u32 	%r189, %r15;
	mov.u32 	%r190, %r14;
	mov.u32 	%r191, %r13;
	bra.uni 	$L__BB0_21;
$L__BB0_16:
	add.s32 	%r187, %r21, 1;
	add.s32 	%r191, %r18, 14;
	add.s32 	%r188, %r18, 15;
	mov.pred 	%p46, -1;
	mov.pred 	%p45, 0;
	mov.u32 	%r189, %r21;
	mov.u32 	%r190, %r19;
	bra.uni 	$L__BB0_21;
$L__BB0_17:
	add.s32 	%r187, %r31, 2;
	add.s32 	%r188, %r3, 1;
	mov.pred 	%p46, -1;
	mov.pred 	%p45, 0;
	setp.eq.s32 	%p28, %r2, 0;
	mov.u32 	%r189, %r32;
	mov.u32 	%r190, %r31;
	mov.u32 	%r191, %r26;
	@%p28 bra 	$L__BB0_21;
	setp.ne.s32 	%p29, %r2, 15;
	@%p29 bra 	$L__BB0_20;
	sub.s32 	%r187, %r30, %r1;
	mov.u32 	%r188, %r30;
	mov.u32 	%r189, %r29;
	mov.u32 	%r190, %r28;
	mov.u32 	%r191, %r27;
	bra.uni 	$L__BB0_21;
$L__BB0_20:
	add.s32 	%r184, %r18, %r3;
	add.s32 	%r187, %r35, 2;
	add.s32 	%r185, %r33, 2;
	mov.pred 	%p45, 0;
	mov.u32 	%r188, %r36;
	mov.u32 	%r189, %r35;
	mov.u32 	%r190, %r34;
	mov.u32 	%r191, %r33;
	mov.pred 	%p46, %p45;
$L__BB0_21:
	ld.shared.u32 	%r63, [%r10];
	shl.b32 	%r104, %r191, 2;
	mov.u32 	%r105, _ZZ8localCCLPKdPdS1_iiE8segments;
	add.s32 	%r106, %r105, %r104;
	ld.shared.u32 	%r107, [%r106];
	setp.ne.s32 	%p33, %r63, %r107;
	mov.u32 	%r193, %r183;
	@%p33 bra 	$L__BB0_23;
	mov.u32 	%r109, _ZZ8localCCLPKdPdS1_iiE6labels;
	add.s32 	%r110, %r109, %r104;
	ld.shared.u32 	%r111, [%r110];
	min.s32 	%r193, %r183, %r111;
$L__BB0_23:
	shl.b32 	%r112, %r190, 2;
	mov.u32 	%r113, _ZZ8localCCLPKdPdS1_iiE8segments;
	add.s32 	%r114, %r113, %r112;
	ld.shared.u32 	%r115, [%r114];
	setp.ne.s32 	%p34, %r63, %r115;
	@%p34 bra 	$L__BB0_25;
	mov.u32 	%r117, _ZZ8localCCLPKdPdS1_iiE6labels;
	add.s32 	%r118, %r117, %r112;
	ld.shared.u32 	%r119, [%r118];
	min.s32 	%r193, %r193, %r119;
$L__BB0_25:
	shl.b32 	%r120, %r189, 2;
	mov.u32 	%r121, _ZZ8localCCLPKdPdS1_iiE8segments;
	add.s32 	%r122, %r121, %r120;
	ld.shared.u32 	%r123, [%r122];
	setp.ne.s32 	%p35, %r63, %r123;
	@%p35 bra 	$L__BB0_27;
	mov.u32 	%r125, _ZZ8localCCLPKdPdS1_iiE6labels;
	add.s32 	%r126, %r125, %r120;
	ld.shared.u32 	%r127, [%r126];
	min.s32 	%r193, %r193, %r127;
$L__BB0_27:
	@%p45 bra 	$L__BB0_39;
	shl.b32 	%r128, %r188, 2;
	mov.u32 	%r129, _ZZ8localCCLPKdPdS1_iiE8segments;
	add.s32 	%r130, %r129, %r128;
	ld.shared.u32 	%r131, [%r130];
	setp.ne.s32 	%p36, %r63, %r131;
	@%p36 bra 	$L__BB0_30;
	shl.b32 	%r132, %r188, 2;
	mov.u32 	%r133, _ZZ8localCCLPKdPdS1_iiE6labels;
	add.s32 	%r134, %r133, %r132;
	ld.shared.u32 	%r135, [%r134];
	min.s32 	%r193, %r193, %r135;
$L__BB0_30:
	shl.b32 	%r136, %r187, 2;
	mov.u32 	%r137, _ZZ8localCCLPKdPdS1_iiE8segments;
	add.s32 	%r138, %r137, %r136;
	ld.shared.u32 	%r139, [%r138];
	setp.ne.s32 	%p37, %r63, %r139;
	@%p37 bra 	$L__BB0_32;
	shl.b32 	%r140, %r187, 2;
	mov.u32 	%r141, _ZZ8localCCLPKdPdS1_iiE6labels;
	add.s32 	%r142, %r141, %r140;
	ld.shared.u32 	%r143, [%r142];
	min.s32 	%r193, %r193, %r143;
$L__BB0_32:
	@%p46 bra 	$L__BB0_39;
	shl.b32 	%r144, %r186, 2;
	mov.u32 	%r145, _ZZ8localCCLPKdPdS1_iiE8segments;
	add.s32 	%r146, %r145, %r144;
	ld.shared.u32 	%r147, [%r146];
	setp.ne.s32 	%p38, %r63, %r147;
	@%p38 bra 	$L__BB0_35;
	shl.b32 	%r148, %r186, 2;
	mov.u32 	%r149, _ZZ8localCCLPKdPdS1_iiE6labels;
	add.s32 	%r150, %r149, %r148;
	ld.shared.u32 	%r151, [%r150];
	min.s32 	%r193, %r193, %r151;
$L__BB0_35:
	shl.b32 	%r152, %r185, 2;
	mov.u32 	%r153, _ZZ8localCCLPKdPdS1_iiE8segments;
	add.s32 	%r154, %r153, %r152;
	ld.shared.u32 	%r155, [%r154];
	setp.ne.s32 	%p39, %r63, %r155;
	@%p39 bra 	$L__BB0_37;
	shl.b32 	%r156, %r185, 2;
	mov.u32 	%r157, _ZZ8localCCLPKdPdS1_iiE6labels;
	add.s32 	%r158, %r157, %r156;
	ld.shared.u32 	%r159, [%r158];
	min.s32 	%r193, %r193, %r159;
$L__BB0_37:
	shl.b32 	%r160, %r184, 2;
	mov.u32 	%r161, _ZZ8localCCLPKdPdS1_iiE8segments;
	add.s32 	%r162, %r161, %r160;
	ld.shared.u32 	%r163, [%r162];
	setp.ne.s32 	%p40, %r63, %r163;
	@%p40 bra 	$L__BB0_39;
	shl.b32 	%r164, %r184, 2;
	mov.u32 	%r165, _ZZ8localCCLPKdPdS1_iiE6labels;
	add.s32 	%r166, %r165, %r164;
	ld.shared.u32 	%r167, [%r166];
	min.s32 	%r193, %r193, %r167;
$L__BB0_39:
	bar.sync 	0;
	setp.ge.s32 	%p41, %r193, %r183;
	shl.b32 	%r168, %r183, 2;
	mov.u32 	%r169, _ZZ8localCCLPKdPdS1_iiE6labels;
	add.s32 	%r80, %r169, %r168;
	@%p41 bra 	$L__BB0_41;
	atom.shared.min.s32 	%r170, [%r80], %r193;
	mov.b32 	%r171, 1;
	st.shared.u32 	[_ZZ8localCCLPKdPdS1_iiE7changed], %r171;
$L__BB0_41:
	bar.sync 	0;
	ld.shared.u32 	%r172, [_ZZ8localCCLPKdPdS1_iiE7changed];
	setp.eq.s32 	%p42, %r172, 0;
	@%p42 bra 	$L__BB0_45;
	ld.shared.u32 	%r200, [%r80];
	setp.eq.s32 	%p43, %r200, %r183;
	@%p43 bra 	$L__BB0_44;
$L__BB0_43:
	mov.u32 	%r183, %r200;
	shl.b32 	%r173, %r183, 2;
	mov.u32 	%r174, _ZZ8localCCLPKdPdS1_iiE6labels;
	add.s32 	%r175, %r174, %r173;
	ld.shared.u32 	%r200, [%r175];
	setp.ne.s32 	%p44, %r200, %r183;
	@%p44 bra 	$L__BB0_43;
$L__BB0_44:
	bar.sync 	0;
	bra.uni 	$L__BB0_5;
$L__BB0_45:
	cvta.to.global.u64 	%rd7, %rd1;
	cvta.to.global.u64 	%rd8, %rd2;
	cvt.rn.f64.s32 	%fd2, %r183;
	mul.wide.s32 	%rd9, %r5, 8;
	add.s64 	%rd10, %rd7, %rd9;
	st.global.f64 	[%rd10], %fd2;
	ld.shared.u32 	%r176, [%r11];
	cvt.rn.f64.s32 	%fd3, %r176;
	add.s64 	%rd11, %rd8, %rd9;
	st.global.f64 	[%rd11], %fd3;
	ret;

}


// ===== COMPILED SASS (sm_100) =====

	.target	sm_100

	.elftype	@"ET_EXEC"


//--------------------- .note.nv.tkinfo           --------------------------
	.section	.note.nv.tkinfo,"",@"SHT_NOTE"
	.sectionflags	@"SHF_NOTE_NV_TKINFO"
	.tkinfo
        /*0018*/ 	.word	0x00000002
        /*0030*/ 	.string	""
        /*0030*/ 	.string	"ptxas"
        /*0030*/ 	.string	"Cuda compilation tools, release 13.0, V13.0.88"
        /*0030*/ 	.string	"Build cuda_13.0.r13.0/compiler.36424714_0"
        /*0030*/ 	.string	"-arch sm_100 -m 64 "



//--------------------- .note.nv.cuinfo           --------------------------
	.section	.note.nv.cuinfo,"",@"SHT_NOTE"
	.sectionflags	@"SHF_NOTE_NV_CUINFO"
        /*0018*/ 	.short	0x0002
        /*001a*/ 	.short	0x0064
        /*001c*/ 	.short	0x0082
	.zero		2


//--------------------- .nv.info                  --------------------------
	.section	.nv.info,"",@"SHT_CUDA_INFO"
	.align	4


	//----- nvinfo : EIATTR_REGCOUNT
	.align		4
        /*0000*/ 	.byte	0x04, 0x2f
        /*0002*/ 	.short	(.L_1 - .L_0)
	.align		4
.L_0:
        /*0004*/ 	.word	index@(_Z8localCCLPKdPdS1_ii)
        /*0008*/ 	.word	0x00000028


	//----- nvinfo : EIATTR_FRAME_SIZE
	.align		4
.L_1:
        /*000c*/ 	.byte	0x04, 0x11
        /*000e*/ 	.short	(.L_3 - .L_2)
	.align		4
.L_2:
        /*0010*/ 	.word	index@(_Z8localCCLPKdPdS1_ii)
        /*0014*/ 	.word	0x00000000


	//----- nvinfo : EIATTR_MIN_STACK_SIZE
	.align		4
.L_3:
        /*0018*/ 	.byte	0x04, 0x12
        /*001a*/ 	.short	(.L_5 - .L_4)
	.align		4
.L_4:
        /*001c*/ 	.word	index@(_Z8localCCLPKdPdS1_ii)
        /*0020*/ 	.word	0x00000000
.L_5:


//--------------------- .nv.compat                --------------------------
	.section	.nv.compat,"",@"SHT_CUDA_COMPAT_INFO"
	.align	4
        /*0000*/ 	.byte	0x02, 0x09, 0x00, 0x00, 0x02, 0x02, 0x01, 0x00, 0x02, 0x05, 0x05, 0x00, 0x03, 0x07, 0x01, 0x01
        /*0010*/ 	.byte	0x02, 0x03, 0x00, 0x00, 0x02, 0x06, 0x01, 0x00, 0x04, 0x0b, 0x08, 0x00, 0x09, 0x00, 0x00, 0x00
        /*0020*/ 	.byte	0x00, 0x00, 0x00, 0x00


//--------------------- .nv.info._Z8localCCLPKdPdS1_ii --------------------------
	.section	.nv.info._Z8localCCLPKdPdS1_ii,"",@"SHT_CUDA_INFO"
	.sectionflags	@""
	.align	4


	//----- nvinfo : EIATTR_CUDA_API_VERSION
	.align		4
        /*0000*/ 	.byte	0x04, 0x37
        /*0002*/ 	.short	(.L_7 - .L_6)
.L_6:
        /*0004*/ 	.word	0x00000082


	//----- nvinfo : EIATTR_KPARAM_INFO
	.align		4
.L_7:
        /*0008*/ 	.byte	0x04, 0x17
        /*000a*/ 	.short	(.L_9 - .L_8)
.L_8:
        /*000c*/ 	.word	0x00000000
        /*0010*/ 	.short	0x0004
        /*0012*/ 	.short	0x001c
        /*0014*/ 	.byte	0x00, 0xf0, 0x11, 0x00


	//----- nvinfo : EIATTR_KPARAM_INFO
	.align		4
.L_9:
        /*0018*/ 	.byte	0x04, 0x17
        /*001a*/ 	.short	(.L_11 - .L_10)
.L_10:
        /*001c*/ 	.word	0x00000000
        /*0020*/ 	.short	0x0003
        /*0022*/ 	.short	0x0018
        /*0024*/ 	.byte	0x00, 0xf0, 0x11, 0x00


	//----- nvinfo : EIATTR_KPARAM_INFO
	.align		4
.L_11:
        /*0028*/ 	.byte	0x04, 0x17
        /*002a*/ 	.short	(.L_13 - .L_12)
.L_12:
        /*002c*/ 	.word	0x00000000
        /*0030*/ 	.short	0x0002
        /*0032*/ 	.short	0x0010
        /*0034*/ 	.byte	0x00, 0xf5, 0x21, 0x00


	//----- nvinfo : EIATTR_KPARAM_INFO
	.align		4
.L_13:
        /*0038*/ 	.byte	0x04, 0x17
        /*003a*/ 	.short	(.L_15 - .L_14)
.L_14:
        /*003c*/ 	.word	0x00000000
        /*0040*/ 	.short	0x0001
        /*0042*/ 	.short	0x0008
        /*0044*/ 	.byte	0x00, 0xf5, 0x21, 0x00


	//----- nvinfo : EIATTR_KPARAM_INFO
	.align		4
.L_15:
        /*0048*/ 	.byte	0x04, 0x17
        /*004a*/ 	.short	(.L_17 - .L_16)
.L_16:
        /*004c*/ 	.word	0x00000000
        /*0050*/ 	.short	0x0000
        /*0052*/ 	.short	0x0000
        /*0054*/ 	.byte	0x00, 0xf5, 0x21, 0x00


	//----- nvinfo : EIATTR_SPARSE_MMA_MASK
	.align		4
.L_17:
        /*0058*/ 	.byte	0x03, 0x50
        /*005a*/ 	.short	0x0000


	//----- nvinfo : EIATTR_MAXREG_COUNT
	.align		4
        /*005c*/ 	.byte	0x03, 0x1b
        /*005e*/ 	.short	0x00ff


	//----- nvinfo : EIATTR_NUM_BARRIERS
	.align		4
        /*0060*/ 	.byte	0x02, 0x4c
        /*0062*/ 	.byte	0x01
	.zero		1


	//----- nvinfo : EIATTR_MERCURY_ISA_VERSION
	.align		4
        /*0064*/ 	.byte	0x03, 0x5f
        /*0066*/ 	.short	0x0101


	//----- nvinfo : EIATTR_VRC_CTA_INIT_COUNT
	.align		4
        /*0068*/ 	.byte	0x02, 0x4a
	.zero		1
	.zero		1


	//----- nvinfo : EIATTR_EXIT_INSTR_OFFSETS
	.align		4
        /*006c*/ 	.byte	0x04, 0x1c
        /*006e*/ 	.short	(.L_19 - .L_18)


	//   ....[0]....
.L_18:
        /*0070*/ 	.word	0x00000fa0


	//----- nvinfo : EIATTR_CRS_STACK_SIZE
	.align		4
.L_19:
        /*0074*/ 	.byte	0x04, 0x1e
        /*0076*/ 	.short	(.L_21 - .L_20)
.L_20:
        /*0078*/ 	.word	0x00000000


	//----- nvinfo : EIATTR_CBANK_PARAM_SIZE
	.align		4
.L_21:
        /*007c*/ 	.byte	0x03, 0x19
        /*007e*/ 	.short	0x0020


	//----- nvinfo : EIATTR_PARAM_CBANK
	.align		4
        /*0080*/ 	.byte	0x04, 0x0a
        /*0082*/ 	.short	(.L_23 - .L_22)
	.align		4
.L_22:
        /*0084*/ 	.word	index@(.nv.constant0._Z8localCCLPKdPdS1_ii)
        /*0088*/ 	.short	0x0380
        /*008a*/ 	.short	0x0020


	//----- nvinfo : EIATTR_SW_WAR
	.align		4
.L_23:
        /*008c*/ 	.byte	0x04, 0x36
        /*008e*/ 	.short	(.L_25 - .L_24)
.L_24:
        /*0090*/ 	.word	0x00000008
.L_25:


//--------------------- .nv.callgraph             --------------------------
	.section	.nv.callgraph,"",@"SHT_CUDA_CALLGRAPH"
	.align	4
	.sectionentsize	8
	.align		4
        /*0000*/ 	.word	0x00000000
	.align		4
        /*0004*/ 	.word	0xffffffff
	.align		4
        /*0008*/ 	.word	0x00000000
	.align		4
        /*000c*/ 	.word	0xfffffffe
	.align		4
        /*0010*/ 	.word	0x00000000
	.align		4
        /*0014*/ 	.word	0xfffffffd
	.align		4
        /*0018*/ 	.word	0x00000000
	.align		4
        /*001c*/ 	.word	0xfffffffc


//--------------------- .text._Z8localCCLPKdPdS1_ii --------------------------
	.section	.text._Z8localCCLPKdPdS1_ii,"ax",@progbits
	.align	128
        .global         _Z8localCCLPKdPdS1_ii
        .type           _Z8localCCLPKdPdS1_ii,@function
        .size           _Z8localCCLPKdPdS1_ii,(.L_x_15 - _Z8localCCLPKdPdS1_ii)
        .other          _Z8localCCLPKdPdS1_ii,@"STO_CUDA_ENTRY STV_DEFAULT"
_Z8localCCLPKdPdS1_ii:
.text._Z8localCCLPKdPdS1_ii:
[----:B------:R-:W-:Y:S01]  /*0000*/  LDC R1, c[0x0][0x37c] ;  /* 0x0000df00ff017b82 */ /* 0x000fe20000000800 */
[----:B------:R-:W0:Y:S01]  /*0010*/  S2R R2, SR_TID.Y ;  /* 0x0000000000027919 */ /* 0x000e220000002200 */
[----:B------:R-:W0:Y:S06]  /*0020*/  LDCU UR13, c[0x0][0x364] ;  /* 0x00006c80ff0d77ac */ /* 0x000e2c0008000800 */
[----:B------:R-:W1:Y:S01]  /*0030*/  S2UR UR4, SR_CTAID.X ;  /* 0x00000000000479c3 */ /* 0x000e620000002500 */
[----:B------:R-:W0:Y:S01]  /*0040*/  S2R R7, SR_CTAID.Y ;  /* 0x0000000000077919 */ /* 0x000e220000002600 */
[----:B------:R-:W2:Y:S01]  /*0050*/  LDCU UR5, c[0x0][0x398] ;  /* 0x00007300ff0577ac */ /* 0x000ea20008000800 */
[----:B------:R-:W1:Y:S01]  /*0060*/  S2R R3, SR_TID.X ;  /* 0x0000000000037919 */ /* 0x000e620000002100 */
[----:B------:R-:W3:Y:S04]  /*0070*/  LDCU.64 UR14, c[0x0][0x358] ;  /* 0x00006b00ff0e77ac */ /* 0x000ee80008000a00 */
[----:B------:R-:W1:Y:S08]  /*0080*/  LDC R6, c[0x0][0x360] ;  /* 0x0000d800ff067b82 */ /* 0x000e700000000800 */
[----:B------:R-:W4:Y:S01]  /*0090*/  LDC.64 R4, c[0x0][0x380] ;  /* 0x0000e000ff047b82 */ /* 0x000f220000000a00 */
[----:B0-----:R-:W-:-:S02]  /*00a0*/  IMAD R0, R7, UR13, R2 ;  /* 0x0000000d07007c24 */ /* 0x001fc4000f8e0202 */
[----:B-1----:R-:W-:-:S04]  /*00b0*/  IMAD R7, R6, UR4, R3 ;  /* 0x0000000406077c24 */ /* 0x002fc8000f8e0203 */
[----:B--2---:R-:W-:-:S04]  /*00c0*/  IMAD R0, R7, UR5, R0 ;  /* 0x0000000507007c24 */ /* 0x004fc8000f8e0200 */
[----:B----4-:R-:W-:-:S05]  /*00d0*/  IMAD.WIDE R4, R0, 0x8, R4 ;  /* 0x0000000800047825 */ /* 0x010fca00078e0204 */
[----:B---3--:R0:W2:Y:S01]  /*00e0*/  LDG.E.64 R8, desc[UR14][R4.64] ;  /* 0x0000000e04087981 */ /* 0x0080a2000c1e1b00 */
[----:B------:R-:W1:Y:S01]  /*00f0*/  S2UR UR6, SR_CgaCtaId ;  /* 0x00000000000679c3 */ /* 0x000e620000008800 */
[C---:B------:R-:W-:Y:S01]  /*0100*/  ISETP.NE.AND P0, PT, R3.reuse, 0xf, PT ;  /* 0x0000000f0300780c */ /* 0x040fe20003f05270 */
[----:B------:R-:W-:Y:S01]  /*0110*/  IMAD R10, R2, UR13, RZ ;  /* 0x0000000d020a7c24 */ /* 0x000fe2000f8e02ff */
[----:B------:R-:W-:Y:S01]  /*0120*/  UMOV UR4, 0x400 ;  /* 0x0000040000047882 */ /* 0x000fe20000000000 */
[----:B------:R-:W-:Y:S01]  /*0130*/  IMAD.MOV.U32 R12, RZ, RZ, RZ ;  /* 0x000000ffff0c7224 */ /* 0x000fe200078e00ff */
[----:B------:R-:W-:Y:S01]  /*0140*/  ISETP.EQ.OR P0, PT, R3, RZ, !P0 ;  /* 0x000000ff0300720c */ /* 0x000fe20004702670 */
[----:B------:R-:W-:Y:S01]  /*0150*/  IMAD.IADD R6, R10, 0x1, R3 ;  /* 0x000000010a067824 */ /* 0x000fe200078e0203 */
[----:B------:R-:W-:Y:S01]  /*0160*/  MOV R11, UR13 ;  /* 0x0000000d000b7c02 */ /* 0x000fe20008000f00 */
[----:B------:R-:W-:Y:S01]  /*0170*/  IMAD.U32 R15, RZ, RZ, UR13 ;  /* 0x0000000dff0f7e24 */ /* 0x000fe2000f8e00ff */
[----:B------:R-:W-:Y:S01]  /*0180*/  ISETP.EQ.OR P0, PT, R2, RZ, P0 ;  /* 0x000000ff0200720c */ /* 0x000fe20000702670 */
[----:B0-----:R-:W-:Y:S01]  /*0190*/  IMAD.U32 R4, RZ, RZ, UR13 ;  /* 0x0000000dff047e24 */ /* 0x001fe2000f8e00ff */
[----:B------:R-:W-:Y:S01]  /*01a0*/  IADD3 R33, PT, PT, R6, -0x1, RZ ;  /* 0xffffffff06217810 */ /* 0x000fe20007ffe0ff */
[----:B------:R-:W-:Y:S01]  /*01b0*/  VIADD R31, R10, 0xe ;  /* 0x0000000e0a1f7836 */ /* 0x000fe20000000000 */
[----:B------:R-:W-:-:S02]  /*01c0*/  UIMAD UR7, UR13, 0xe, URZ ;  /* 0x0000000e0d0778a4 */ /* 0x000fc4000f8e02ff */
[----:B------:R-:W-:Y:S01]  /*01d0*/  VIADD R34, R6, UR13 ;  /* 0x0000000d06227c36 */ /* 0x000fe20008000000 */
[----:B------:R-:W-:Y:S02]  /*01e0*/  UIADD3 UR10, UPT, UPT, UR13, 0xf, URZ ;  /* 0x0000000f0d0a7890 */ /* 0x000fe4000fffe0ff */
[----:B------:R-:W-:Y:S02]  /*01f0*/  VIADD R32, R31, UR13 ;  /* 0x0000000d1f207c36 */ /* 0x000fe40008000000 */
[----:B------:R-:W-:Y:S02]  /*0200*/  VIADD R35, R33, UR13 ;  /* 0x0000000d21237c36 */ /* 0x000fe40008000000 */
[----:B------:R-:W-:Y:S01]  /*0210*/  @!P0 ISETP.NE.AND P1, PT, R2, 0xf, PT ;  /* 0x0000000f0200880c */ /* 0x000fe20003f25270 */
[----:B-1----:R-:W-:Y:S02]  /*0220*/  ULEA UR5, UR6, UR4, 0x18 ;  /* 0x0000000406057291 */ /* 0x002fe4000f8ec0ff */
[----:B------:R-:W-:-:S04]  /*0230*/  UIADD3 UR4, UPT, UPT, UR4, 0x400, URZ ;  /* 0x0000040004047890 */ /* 0x000fc8000fffe0ff */
[C---:B------:R-:W-:Y:S01]  /*0240*/  LEA R5, R6.reuse, UR5, 0x2 ;  /* 0x0000000506057c11 */ /* 0x040fe2000f8e10ff */
[----:B------:R-:W-:Y:S02]  /*0250*/  UIMAD UR5, UR13, 0xf, URZ ;  /* 0x0000000f0d0578a4 */ /* 0x000fe4000f8e02ff */
[----:B------:R-:W-:Y:S02]  /*0260*/  ULEA UR4, UR6, UR4, 0x18 ;  /* 0x0000000406047291 */ /* 0x000fe4000f8ec0ff */
[----:B------:R-:W-:Y:S02]  /*0270*/  UIADD3 UR8, UPT, UPT, UR5, 0xe, URZ ;  /* 0x0000000e05087890 */ /* 0x000fe4000fffe0ff */
[----:B------:R-:W-:Y:S02]  /*0280*/  UIADD3 UR5, UPT, UPT, UR5, 0x1, URZ ;  /* 0x0000000105057890 */ /* 0x000fe4000fffe0ff */
[----:B------:R-:W-:Y:S01]  /*0290*/  UIADD3 UR9, UPT, UPT, UR8, -UR13, URZ ;  /* 0x8000000d08097290 */ /* 0x000fe2000fffe0ff */
[----:B------:R-:W-:Y:S01]  /*02a0*/  LEA R13, R6, UR4, 0x2 ;  /* 0x00000004060d7c11 */ /* 0x000fe2000f8e10ff */
[----:B------:R-:W-:-:S02]  /*02b0*/  UIADD3 UR6, UPT, UPT, UR7, 0xf, URZ ;  /* 0x0000000f07067890 */ /* 0x000fc4000fffe0ff */
[----:B------:R-:W-:Y:S02]  /*02c0*/  UIMAD UR4, UR13, -0xd, UR9 ;  /* 0xfffffff30d0478a4 */ /* 0x000fe4000f8e0209 */
[----:B------:R-:W-:Y:S02]  /*02d0*/  UIADD3 UR11, UPT, UPT, UR5, -UR13, URZ ;  /* 0x8000000d050b7290 */ /* 0x000fe4000fffe0ff */
[----:B------:R-:W-:Y:S01]  /*02e0*/  UIADD3 UR12, UPT, UPT, UR4, -0xd, URZ ;  /* 0xfffffff3040c7890 */ /* 0x000fe2000fffe0ff */
[----:B--2---:R0:W1:Y:S02]  /*02f0*/  F2I.F64.TRUNC R8, R8 ;  /* 0x0000000800087311 */ /* 0x004064000030d100 */
[----:B0-----:R-:W-:-:S04]  /*0300*/  VIADD R9, R3, 0xffffffff ;  /* 0xffffffff03097836 */ /* 0x001fc80000000000 */
[----:B------:R-:W-:Y:S01]  /*0310*/  IMAD R7, R4, 0xf, R9 ;  /* 0x0000000f04077824 */ /* 0x000fe200078e0209 */
[----:B-1----:R-:W-:Y:S01]  /*0320*/  @!P0 SEL R12, R8, RZ, P1 ;  /* 0x000000ff080c8207 */ /* 0x002fe20000800000 */
[C---:B------:R-:W-:Y:S02]  /*0330*/  VIADD R8, R10.reuse, -UR13 ;  /* 0x8000000d0a087c36 */ /* 0x040fe40008000000 */
[----:B------:R-:W-:Y:S02]  /*0340*/  VIADD R10, R10, 0x1 ;  /* 0x000000010a0a7836 */ /* 0x000fe40000000000 */
[----:B------:R0:W-:Y:S01]  /*0350*/  STS [R5], R12 ;  /* 0x0000000c05007388 */ /* 0x0001e20000000800 */
[----:B------:R-:W-:Y:S01]  /*0360*/  LEA R11, R11, R8, 0x1 ;  /* 0x000000080b0b7211 */ /* 0x000fe200078e08ff */
[----:B------:R-:W-:Y:S02]  /*0370*/  IMAD.MOV.U32 R4, RZ, RZ, R6 ;  /* 0x000000ffff047224 */ /* 0x000fe400078e0006 */
[----:B------:R-:W-:-:S02]  /*0380*/  VIADD R14, R7, 0x2 ;  /* 0x00000002070e7836 */ /* 0x000fc40000000000 */
[----:B------:R-:W-:Y:S02]  /*0390*/  IMAD.IADD R16, R8, 0x1, R9 ;  /* 0x0000000108107824 */ /* 0x000fe400078e0209 */
[----:B0-----:R-:W-:-:S04]  /*03a0*/  VIADD R12, R7, -UR13 ;  /* 0x8000000d070c7c36 */ /* 0x001fc80008000000 */
[----:B------:R-:W-:Y:S02]  /*03b0*/  IMAD R15, R15, -0xd, R12 ;  /* 0xfffffff30f0f7824 */ /* 0x000fe400078e020c */
[----:B------:R-:W-:-:S03]  /*03c0*/  VIADD R17, R12, 0x1 ;  /* 0x000000010c117836 */ /* 0x000fc60000000000 */
[----:B------:R-:W-:Y:S01]  /*03d0*/  IADD3 R18, PT, PT, R15, 0x1, RZ ;  /* 0x000000010f127810 */ /* 0x000fe20007ffe0ff */
[----:B------:R-:W-:Y:S06]  /*03e0*/  BAR.SYNC.DEFER_BLOCKING 0x0 ;  /* 0x0000000000007b1d */ /* 0x000fec0000010000 */
.L_x_13:
[----:B------:R-:W-:Y:S01]  /*03f0*/  LOP3.LUT P0, RZ, R3, R2, RZ, 0xfc, !PT ;  /* 0x0000000203ff7212 */ /* 0x000fe2000780fcff */
[----:B------:R0:W-:Y:S01]  /*0400*/  STS [R13], R4 ;  /* 0x000000040d007388 */ /* 0x0001e20000000800 */
[----:B------:R-:W-:Y:S11]  /*0410*/  BSSY.RECONVERGENT B0, `(.L_x_0) ;  /* 0x0000047000007945 */ /* 0x000ff60003800200 */
[----:B------:R-:W1:Y:S01]  /*0420*/  @!P0 S2R R23, SR_CgaCtaId ;  /* 0x0000000000178919 */ /* 0x000e620000008800 */
[----:B------:R-:W-:-:S04]  /*0430*/  @!P0 MOV R22, 0x400 ;  /* 0x0000040000168802 */ /* 0x000fc80000000f00 */
[----:B-1----:R-:W-:-:S05]  /*0440*/  @!P0 LEA R22, R23, R22, 0x18 ;  /* 0x0000001617168211 */ /* 0x002fca00078ec0ff */
[----:B------:R0:W-:Y:S01]  /*0450*/  @!P0 STS [R22+0x800], RZ ;  /* 0x000800ff16008388 */ /* 0x0001e20000000800 */
[----:B------:R-:W-:Y:S01]  /*0460*/  BAR.SYNC.DEFER_BLOCKING 0x0 ;  /* 0x0000000000007b1d */ /* 0x000fe20000010000 */
[----:B------:R-:W-:-:S13]  /*0470*/  ISETP.NE.AND P0, PT, R3, 0xf, PT ;  /* 0x0000000f0300780c */ /* 0x000fda0003f05270 */
[----:B0-----:R-:W-:Y:S05]  /*0480*/  @!P0 BRA `(.L_x_1) ;  /* 0x0000000000b48947 */ /* 0x001fea0003800000 */
[----:B------:R-:W-:-:S13]  /*0490*/  ISETP.NE.AND P0, PT, R3, RZ, PT ;  /* 0x000000ff0300720c */ /* 0x000fda0003f05270 */
[----:B------:R-:W-:Y:S05]  /*04a0*/  @P0 BRA `(.L_x_2) ;  /* 0x00000000004c0947 */ /* 0x000fea0003800000 */
[----:B------:R-:W-:Y:S01]  /*04b0*/  ISETP.NE.AND P2, PT, R2, RZ, PT ;  /* 0x000000ff0200720c */ /* 0x000fe20003f45270 */
[----:B------:R-:W-:Y:S01]  /*04c0*/  IMAD.MOV.U32 R28, RZ, RZ, 0x1 ;  /* 0x00000001ff1c7424 */ /* 0x000fe200078e00ff */
[----:B------:R-:W-:Y:S01]  /*04d0*/  PLOP3.LUT P0, PT, PT, PT, PT, 0x8, 0x80 ;  /* 0x000000000080781c */ /* 0x000fe20003f0e170 */
[----:B------:R-:W-:Y:S01]  /*04e0*/  IMAD.U32 R24, RZ, RZ, UR12 ;  /* 0x0000000cff187e24 */ /* 0x000fe2000f8e00ff */
[----:B------:R-:W-:Y:S01]  /*04f0*/  PLOP3.LUT P1, PT, PT, PT, PT, 0x80, 0x8 ;  /* 0x000000000008781c */ /* 0x000fe20003f2f070 */
[----:B------:R-:W-:-:S08]  /*0500*/  IMAD.U32 R30, RZ, RZ, UR13 ;  /* 0x0000000dff1e7e24 */ /* 0x000fd0000f8e00ff */
[----:B------:R-:W-:Y:S05]  /*0510*/  @!P2 BRA `(.L_x_3) ;  /* 0x0000000000d8a947 */ /* 0x000fea0003800000 */
[----:B------:R-:W-:-:S13]  /*0520*/  ISETP.NE.AND P2, PT, R2, 0xf, PT ;  /* 0x0000000f0200780c */ /* 0x000fda0003f45270 */
[----:B------:R-:W-:Y:S01]  /*0530*/  @!P2 MOV R30, UR7 ;  /* 0x00000007001eac02 */ /* 0x000fe20008000f00 */
[----:B------:R-:W-:Y:S01]  /*0540*/  @!P2 IMAD.U32 R24, RZ, RZ, UR11 ;  /* 0x0000000bff18ae24 */ /* 0x000fe2000f8e00ff */
[----:B------:R-:W-:Y:S01]  /*0550*/  @P2 PLOP3.LUT P0, PT, PT, PT, PT, 0x80, 0x8 ;  /* 0x000000000008281c */ /* 0x000fe20003f0f070 */
[----:B------:R-:W-:Y:S01]  /*0560*/  @!P2 IMAD.U32 R28, RZ, RZ, UR5 ;  /* 0x00000005ff1cae24 */ /* 0x000fe2000f8e00ff */
[----:B------:R-:W-:Y:S01]  /*0570*/  @P2 PLOP3.LUT P1, PT, PT, PT, PT, 0x8, 0x80 ;  /* 0x000000000080281c */ /* 0x000fe20003f2e170 */
[----:B------:R-:W-:Y:S01]  /*0580*/  @P2 IMAD.MOV.U32 R19, RZ, RZ, R11 ;  /* 0x000000ffff132224 */ /* 0x000fe200078e000b */
[----:B------:R-:W-:Y:S01]  /*0590*/  @P2 IADD3 R24, PT, PT, R32, -0xd, RZ ;  /* 0xfffffff320182810 */ /* 0x000fe20007ffe0ff */
[----:B------:R-:W-:Y:S02]  /*05a0*/  @P2 IMAD.MOV.U32 R20, RZ, RZ, R8 ;  /* 0x000000ffff142224 */ /* 0x000fe400078e0008 */
[----:B------:R-:W-:Y:S02]  /*05b0*/  @P2 VIADD R30, R8, 0x1 ;  /* 0x00000001081e2836 */ /* 0x000fe40000000000 */
[----:B------:R-:W-:Y:S01]  /*05c0*/  @P2 IMAD.MOV.U32 R28, RZ, RZ, R10 ;  /* 0x000000ffff1c2224 */ /* 0x000fe200078e000a */
[----:B------:R-:W-:Y:S06]  /*05d0*/  BRA `(.L_x_3) ;  /* 0x0000000000a87947 */ /* 0x000fec0003800000 */
.L_x_2:
[----:B------:R-:W-:Y:S01]  /*05e0*/  ISETP.NE.AND P2, PT, R2, RZ, PT ;  /* 0x000000ff0200720c */ /* 0x000fe20003f45270 */
[----:B------:R-:W-:Y:S01]  /*05f0*/  VIADD R19, R15, 0x2 ;  /* 0x000000020f137836 */ /* 0x000fe20000000000 */
[----:B------:R-:W-:Y:S01]  /*0600*/  PLOP3.LUT P0, PT, PT, PT, PT, 0x80, 0x8 ;  /* 0x000000000008781c */ /* 0x000fe20003f0f070 */
[----:B------:R-:W-:Y:S01]  /*0610*/  VIADD R20, R3, 0x1 ;  /* 0x0000000103147836 */ /* 0x000fe20000000000 */
[----:B------:R-:W-:Y:S01]  /*0620*/  PLOP3.LUT P1, PT, PT, PT, PT, 0x8, 0x80 ;  /* 0x000000000080781c */ /* 0x000fe20003f2e170 */
[----:B------:R-:W-:Y:S01]  /*0630*/  IMAD.MOV.U32 R24, RZ, RZ, R18 ;  /* 0x000000ffff187224 */ /* 0x000fe200078e0012 */
[----:B------:R-:W-:Y:S01]  /*0640*/  MOV R28, R15 ;  /* 0x0000000f001c7202 */ /* 0x000fe20000000f00 */
[----:B------:R-:W-:-:S06]  /*0650*/  IMAD.MOV.U32 R30, RZ, RZ, R9 ;  /* 0x000000ffff1e7224 */ /* 0x000fcc00078e0009 */
[----:B------:R-:W-:Y:S05]  /*0660*/  @!P2 BRA `(.L_x_3) ;  /* 0x000000000084a947 */ /* 0x000fea0003800000 */
[----:B------:R-:W-:-:S13]  /*0670*/  ISETP.NE.AND P2, PT, R2, 0xf, PT ;  /* 0x0000000f0200780c */ /* 0x000fda0003f45270 */
[----:B------:R-:W-:Y:S01]  /*0680*/  @!P2 VIADD R19, R14, -UR13 ;  /* 0x8000000d0e13ac36 */ /* 0x000fe20008000000 */
[----:B------:R-:W-:Y:S01]  /*0690*/  @!P2 MOV R24, R17 ;  /* 0x000000110018a202 */ /* 0x000fe20000000f00 */
[----:B------:R-:W-:Y:S01]  /*06a0*/  @!P2 IMAD.MOV.U32 R20, RZ, RZ, R14 ;  /* 0x000000ffff14a224 */ /* 0x000fe200078e000e */
[----:B------:R-:W-:Y:S01]  /*06b0*/  @P2 PLOP3.LUT P1, PT, PT, PT, PT, 0x8, 0x80 ;  /* 0x000000000080281c */ /* 0x000fe20003f2e170 */
[----:B------:R-:W-:Y:S01]  /*06c0*/  @!P2 IMAD.MOV.U32 R28, RZ, RZ, R12 ;  /* 0x000000ffff1ca224 */ /* 0x000fe200078e000c */
[----:B------:R-:W-:Y:S01]  /*06d0*/  @P2 PLOP3.LUT P0, PT, PT, PT, PT, 0x8, 0x80 ;  /* 0x000000000080281c */ /* 0x000fe20003f0e170 */
[----:B------:R-:W-:Y:S01]  /*06e0*/  @!P2 IMAD.MOV.U32 R30, RZ, RZ, R7 ;  /* 0x000000ffff1ea224 */ /* 0x000fe200078e0007 */
[----:B------:R-:W-:Y:S01]  /*06f0*/  @P2 MOV R20, R34 ;  /* 0x0000002200142202 */ /* 0x000fe20000000f00 */
[----:B------:R-:W-:Y:S02]  /*0700*/  @P2 IMAD.IADD R21, R8, 0x1, R3 ;  /* 0x0000000108152824 */ /* 0x000fe400078e0203 */
[----:B------:R-:W-:-:S02]  /*0710*/  @P2 VIADD R19, R35, 0x2 ;  /* 0x0000000223132836 */ /* 0x000fc40000000000 */
[----:B------:R-:W-:Y:S02]  /*0720*/  @P2 IMAD.MOV.U32 R24, RZ, RZ, R35 ;  /* 0x000000ffff182224 */ /* 0x000fe400078e0023 */
[----:B------:R-:W-:Y:S02]  /*0730*/  @P2 IMAD.MOV.U32 R28, RZ, RZ, R33 ;  /* 0x000000ffff1c2224 */ /* 0x000fe400078e0021 */
[----:B------:R-:W-:Y:S01]  /*0740*/  @P2 IMAD.MOV.U32 R30, RZ, RZ, R16 ;  /* 0x000000ffff1e2224 */ /* 0x000fe200078e0010 */
[----:B------:R-:W-:Y:S06]  /*0750*/  BRA `(.L_x_3) ;  /* 0x0000000000487947 */ /* 0x000fec0003800000 */
.L_x_1:
[----:B------:R-:W-:Y:S01]  /*0760*/  ISETP.NE.AND P2, PT, R2, RZ, PT ;  /* 0x000000ff0200720c */ /* 0x000fe20003f45270 */
[----:B------:R-:W-:Y:S01]  /*0770*/  HFMA2 R28, -RZ, RZ, 0, 8.3446502685546875e-07 ;  /* 0x0000000eff1c7431 */ /* 0x000fe200000001ff */
        /* <DEDUP_REMOVED lines=11> */
[----:B------:R-:W-:Y:S01]  /*0830*/  @P2 VIADD R19, R32, 0x1 ;  /* 0x0000000120132836 */ /* 0x000fe20000000000 */
[C---:B------:R-:W-:Y:S01]  /*0840*/  @P2 IADD3 R30, PT, PT, R8.reuse, 0xe, RZ ;  /* 0x0000000e081e2810 */ /* 0x040fe20007ffe0ff */
[----:B------:R-:W-:Y:S02]  /*0850*/  @P2 VIADD R20, R8, 0xf ;  /* 0x0000000f08142836 */ /* 0x000fe40000000000 */
[----:B------:R-:W-:Y:S02]  /*0860*/  @P2 IMAD.MOV.U32 R24, RZ, RZ, R32 ;  /* 0x000000ffff182224 */ /* 0x000fe400078e0020 */
[----:B------:R-:W-:-:S07]  /*0870*/  @P2 IMAD.MOV.U32 R28, RZ, RZ, R31 ;  /* 0x000000ffff1c2224 */ /* 0x000fce00078e001f */
.L_x_3:
[----:B------:R-:W-:Y:S05]  /*0880*/  BSYNC.RECONVERGENT B0 ;  /* 0x0000000000007941 */ /* 0x000fea0003800200 */
.L_x_0:
[----:B------:R-:W0:Y:S01]  /*0890*/  S2R R22, SR_CgaCtaId ;  /* 0x0000000000167919 */ /* 0x000e220000008800 */
[----:B------:R-:W-:Y:S01]  /*08a0*/  MOV R23, 0x400 ;  /* 0x0000040000177802 */ /* 0x000fe20000000f00 */
[----:B------:R-:W-:Y:S01]  /*08b0*/  BSSY.RECONVERGENT B0, `(.L_x_4) ;  /* 0x0000046000007945 */ /* 0x000fe20003800200 */
[----:B------:R-:W-:Y:S02]  /*08c0*/  LDS R26, [R5] ;  /* 0x00000000051a7984 */ /* 0x000fe40000000800 */
[----:B0-----:R-:W-:-:S05]  /*08d0*/  LEA R25, R22, R23, 0x18 ;  /* 0x0000001716197211 */ /* 0x001fca00078ec0ff */
[--C-:B------:R-:W-:Y:S02]  /*08e0*/  IMAD R29, R30, 0x4, R25.reuse ;  /* 0x000000041e1d7824 */ /* 0x100fe400078e0219 */
[----:B------:R-:W-:-:S04]  /*08f0*/  IMAD R36, R28, 0x4, R25 ;  /* 0x000000041c247824 */ /* 0x000fc800078e0219 */
[----:B------:R-:W0:Y:S02]  /*0900*/  LDS R29, [R29] ;  /* 0x000000001d1d7984 */ /* 0x000e240000000800 */
[----:B0-----:R-:W-:-:S13]  /*0910*/  ISETP.NE.AND P2, PT, R26, R29, PT ;  /* 0x0000001d1a00720c */ /* 0x001fda0003f45270 */
[----:B------:R-:W-:-:S04]  /*0920*/  @!P2 IADD3 R27, PT, PT, R23, 0x400, RZ ;  /* 0x00000400171ba810 */ /* 0x000fc80007ffe0ff */
[----:B------:R-:W-:-:S05]  /*0930*/  @!P2 LEA R27, R22, R27, 0x18 ;  /* 0x0000001b161ba211 */ /* 0x000fca00078ec0ff */
[----:B------:R-:W-:Y:S02]  /*0940*/  @!P2 IMAD R30, R30, 0x4, R27 ;  /* 0x000000041e1ea824 */ /* 0x000fe400078e021b */
[----:B------:R-:W-:-:S03]  /*0950*/  IMAD.MOV.U32 R27, RZ, RZ, R4 ;  /* 0x000000ffff1b7224 */ /* 0x000fc600078e0004 */
[----:B------:R-:W0:Y:S02]  /*0960*/  @!P2 LDS R37, [R30] ;  /* 0x000000001e25a984 */ /* 0x000e240000000800 */
[----:B0-----:R-:W-:Y:S02]  /*0970*/  @!P2 VIMNMX R27, PT, PT, R4, R37, PT ;  /* 0x00000025041ba248 */ /* 0x001fe40003fe0100 */
[----:B------:R-:W0:Y:S02]  /*0980*/  LDS R37, [R36] ;  /* 0x0000000024257984 */ /* 0x000e240000000800 */
[----:B0-----:R-:W-:-:S13]  /*0990*/  ISETP.NE.AND P2, PT, R26, R37, PT ;  /* 0x000000251a00720c */ /* 0x001fda0003f45270 */
[----:B------:R-:W-:-:S04]  /*09a0*/  @!P2 IADD3 R29, PT, PT, R23, 0x400, RZ ;  /* 0x00000400171da810 */ /* 0x000fc80007ffe0ff */
[----:B------:R-:W-:-:S05]  /*09b0*/  @!P2 LEA R29, R22, R29, 0x18 ;  /* 0x0000001d161da211 */ /* 0x000fca00078ec0ff */
[----:B------:R-:W-:Y:S02]  /*09c0*/  @!P2 IMAD R28, R28, 0x4, R29 ;  /* 0x000000041c1ca824 */ /* 0x000fe400078e021d */
[----:B------:R-:W-:-:S04]  /*09d0*/  IMAD R29, R24, 0x4, R25 ;  /* 0x00000004181d7824 */ /* 0x000fc800078e0219 */
[----:B------:R-:W0:Y:S04]  /*09e0*/  @!P2 LDS R28, [R28] ;  /* 0x000000001c1ca984 */ /* 0x000e280000000800 */
[----:B------:R-:W1:Y:S01]  /*09f0*/  LDS R29, [R29] ;  /* 0x000000001d1d7984 */ /* 0x000e620000000800 */
[----:B0-----:R-:W-:Y:S02]  /*0a00*/  @!P2 VIMNMX R27, PT, PT, R27, R28, PT ;  /* 0x0000001c1b1ba248 */ /* 0x001fe40003fe0100 */
[----:B-1----:R-:W-:-:S13]  /*0a10*/  ISETP.NE.AND P3, PT, R26, R29, PT ;  /* 0x0000001d1a00720c */ /* 0x002fda0003f65270 */
[----:B------:R-:W-:-:S05]  /*0a20*/  @!P3 VIADD R37, R23, 0x400 ;  /* 0x000004001725b836 */ /* 0x000fca0000000000 */
[----:B------:R-:W-:-:S04]  /*0a30*/  @!P3 LEA R37, R22, R37, 0x18 ;  /* 0x000000251625b211 */ /* 0x000fc800078ec0ff */
[----:B------:R-:W-:-:S06]  /*0a40*/  @!P3 LEA R24, R24, R37, 0x2 ;  /* 0x000000251818b211 */ /* 0x000fcc00078e10ff */
[----:B------:R-:W0:Y:S02]  /*0a50*/  @!P3 LDS R24, [R24] ;  /* 0x000000001818b984 */ /* 0x000e240000000800 */
[----:B0-----:R-:W-:Y:S01]  /*0a60*/  @!P3 VIMNMX R27, PT, PT, R27, R24, PT ;  /* 0x000000181b1bb248 */ /* 0x001fe20003fe0100 */
[----:B------:R-:W-:Y:S06]  /*0a70*/  @P1 BRA `(.L_x_5) ;  /* 0x0000000000a41947 */ /* 0x000fec0003800000 */
[--C-:B------:R-:W-:Y:S02]  /*0a80*/  IMAD R24, R20, 0x4, R25.reuse ;  /* 0x0000000414187824 */ /* 0x100fe400078e0219 */
[----:B------:R-:W-:-:S03]  /*0a90*/  IMAD R30, R19, 0x4, R25 ;  /* 0x00000004131e7824 */ /* 0x000fc600078e0219 */
[----:B------:R-:W0:Y:S04]  /*0aa0*/  LDS R29, [R24] ;  /* 0x00000000181d7984 */ /* 0x000e280000000800 */
[----:B------:R-:W1:Y:S01]  /*0ab0*/  LDS R37, [R30] ;  /* 0x000000001e257984 */ /* 0x000e620000000800 */
[C---:B0-----:R-:W-:Y:S02]  /*0ac0*/  ISETP.NE.AND P1, PT, R26.reuse, R29, PT ;  /* 0x0000001d1a00720c */ /* 0x041fe40003f25270 */
[----:B-1----:R-:W-:-:S11]  /*0ad0*/  ISETP.NE.AND P2, PT, R26, R37, PT ;  /* 0x000000251a00720c */ /* 0x002fd60003f45270 */
[C---:B------:R-:W-:Y:S02]  /*0ae0*/  @!P1 VIADD R29, R23.reuse, 0x400 ;  /* 0x00000400171d9836 */ /* 0x040fe40000000000 */
[----:B------:R-:W-:-:S03]  /*0af0*/  @!P2 IADD3 R37, PT, PT, R23, 0x400, RZ ;  /* 0x000004001725a810 */ /* 0x000fc60007ffe0ff */
[C---:B------:R-:W-:Y:S02]  /*0b00*/  @!P1 LEA R29, R22.reuse, R29, 0x18 ;  /* 0x0000001d161d9211 */ /* 0x040fe400078ec0ff */
[----:B------:R-:W-:-:S03]  /*0b10*/  @!P2 LEA R36, R22, R37, 0x18 ;  /* 0x000000251624a211 */ /* 0x000fc600078ec0ff */
[----:B------:R-:W-:Y:S02]  /*0b20*/  @!P1 IMAD R28, R20, 0x4, R29 ;  /* 0x00000004141c9824 */ /* 0x000fe400078e021d */
[----:B------:R-:W-:-:S04]  /*0b30*/  @!P2 IMAD R29, R19, 0x4, R36 ;  /* 0x00000004131da824 */ /* 0x000fc800078e0224 */
[----:B------:R-:W0:Y:S04]  /*0b40*/  @!P1 LDS R28, [R28] ;  /* 0x000000001c1c9984 */ /* 0x000e280000000800 */
[----:B------:R-:W1:Y:S01]  /*0b50*/  @!P2 LDS R24, [R29] ;  /* 0x000000001d18a984 */ /* 0x000e620000000800 */
[----:B0-----:R-:W-:-:S04]  /*0b60*/  @!P1 VIMNMX R27, PT, PT, R27, R28, PT ;  /* 0x0000001c1b1b9248 */ /* 0x001fc80003fe0100 */
[----:B-1----:R-:W-:Y:S01]  /*0b70*/  @!P2 VIMNMX R27, PT, PT, R27, R24, PT ;  /* 0x000000181b1ba248 */ /* 0x002fe20003fe0100 */
[----:B------:R-:W-:Y:S06]  /*0b80*/  @P0 BRA `(.L_x_5) ;  /* 0x0000000000600947 */ /* 0x000fec0003800000 */
[--C-:B------:R-:W-:Y:S01]  /*0b90*/  IMAD R5, R6, 0x4, R25.reuse ;  /* 0x0000000406057824 */ /* 0x100fe200078e0219 */
[----:B------:R-:W-:Y:S01]  /*0ba0*/  LEA R37, R16, R25, 0x2 ;  /* 0x0000001910257211 */ /* 0x000fe200078e10ff */
[----:B------:R-:W-:-:S03]  /*0bb0*/  IMAD R24, R21, 0x4, R25 ;  /* 0x0000000415187824 */ /* 0x000fc600078e0219 */
[----:B------:R-:W0:Y:S04]  /*0bc0*/  LDS R29, [R5+0x4] ;  /* 0x00000400051d7984 */ /* 0x000e280000000800 */
[----:B------:R-:W1:Y:S04]  /*0bd0*/  LDS R37, [R37+0x8] ;  /* 0x0000080025257984 */ /* 0x000e680000000800 */
[----:B------:R-:W2:Y:S01]  /*0be0*/  LDS R24, [R24] ;  /* 0x0000000018187984 */ /* 0x000ea20000000800 */
[C---:B0-----:R-:W-:Y:S02]  /*0bf0*/  ISETP.NE.AND P0, PT, R26.reuse, R29, PT ;  /* 0x0000001d1a00720c */ /* 0x041fe40003f05270 */
[----:B-1----:R-:W-:-:S02]  /*0c00*/  ISETP.NE.AND P1, PT, R26, R37, PT ;  /* 0x000000251a00720c */ /* 0x002fc40003f25270 */
[----:B--2---:R-:W-:-:S09]  /*0c10*/  ISETP.NE.AND P2, PT, R26, R24, PT ;  /* 0x000000181a00720c */ /* 0x004fd20003f45270 */
[C---:B------:R-:W-:Y:S02]  /*0c20*/  @!P0 VIADD R29, R23.reuse, 0x400 ;  /* 0x00000400171d8836 */ /* 0x040fe40000000000 */
[----:B------:R-:W-:-:S03]  /*0c30*/  @!P1 VIADD R26, R23, 0x400 ;  /* 0x00000400171a9836 */ /* 0x000fc60000000000 */
[----:B------:R-:W-:Y:S01]  /*0c40*/  @!P0 LEA R29, R22, R29, 0x18 ;  /* 0x0000001d161d8211 */ /* 0x000fe200078ec0ff */
[----:B------:R-:W-:-:S03]  /*0c50*/  @!P2 VIADD R28, R23, 0x400 ;  /* 0x00000400171ca836 */ /* 0x000fc60000000000 */
[----:B------:R-:W-:Y:S02]  /*0c60*/  @!P0 LEA R13, R6, R29, 0x2 ;  /* 0x0000001d060d8211 */ /* 0x000fe400078e10ff */
[C---:B------:R-:W-:Y:S02]  /*0c70*/  @!P1 LEA R29, R22.reuse, R26, 0x18 ;  /* 0x0000001a161d9211 */ /* 0x040fe400078ec0ff */
[----:B------:R-:W-:Y:S01]  /*0c80*/  @!P2 LEA R28, R22, R28, 0x18 ;  /* 0x0000001c161ca211 */ /* 0x000fe200078ec0ff */
[----:B------:R-:W0:Y:S02]  /*0c90*/  @!P0 LDS R24, [R13+0x4] ;  /* 0x000004000d188984 */ /* 0x000e240000000800 */
[----:B------:R-:W-:Y:S02]  /*0ca0*/  @!P1 IMAD R26, R16, 0x4, R29 ;  /* 0x00000004101a9824 */ /* 0x000fe400078e021d */
[----:B------:R-:W-:-:S04]  /*0cb0*/  @!P2 IMAD R28, R21, 0x4, R28 ;  /* 0x00000004151ca824 */ /* 0x000fc800078e021c */
[----:B------:R-:W1:Y:S04]  /*0cc0*/  @!P1 LDS R26, [R26+0x8] ;  /* 0x000008001a1a9984 */ /* 0x000e680000000800 */
[----:B------:R-:W2:Y:S01]  /*0cd0*/  @!P2 LDS R28, [R28] ;  /* 0x000000001c1ca984 */ /* 0x000ea20000000800 */
[----:B0-----:R-:W-:-:S04]  /*0ce0*/  @!P0 VIMNMX R27, PT, PT, R27, R24, PT ;  /* 0x000000181b1b8248 */ /* 0x001fc80003fe0100 */
[----:B-1----:R-:W-:-:S04]  /*0cf0*/  @!P1 VIMNMX R27, PT, PT, R27, R26, PT ;  /* 0x0000001a1b1b9248 */ /* 0x002fc80003fe0100 */
[----:B--2---:R-:W-:-:S07]  /*0d00*/  @!P2 VIMNMX R27, PT, PT, R27, R28, PT ;  /* 0x0000001c1b1ba248 */ /* 0x004fce0003fe0100 */
.L_x_5:
[----:B------:R-:W-:Y:S05]  /*0d10*/  BSYNC.RECONVERGENT B0 ;  /* 0x0000000000007941 */ /* 0x000fea0003800200 */
.L_x_4:
[----:B------:R-:W-:Y:S01]  /*0d20*/  BAR.SYNC.DEFER_BLOCKING 0x0 ;  /* 0x0000000000007b1d */ /* 0x000fe20000010000 */
[----:B------:R-:W-:Y:S02]  /*0d30*/  ISETP.GE.AND P0, PT, R27, R4, PT ;  /* 0x000000041b00720c */ /* 0x000fe40003f06270 */
[----:B------:R-:W-:-:S03]  /*0d40*/  IADD3 R23, PT, PT, R23, 0x400, RZ ;  /* 0x0000040017177810 */ /* 0x000fc60007ffe0ff */
[----:B------:R-:W-:Y:S01]  /*0d50*/  BSSY.RECONVERGENT B0, `(.L_x_6) ;  /* 0x0000007000007945 */ /* 0x000fe20003800200 */
[----:B------:R-:W-:-:S05]  /*0d60*/  LEA R26, R22, R23, 0x18 ;  /* 0x00000017161a7211 */ /* 0x000fca00078ec0ff */
[----:B------:R-:W-:Y:S02]  /*0d70*/  IMAD R24, R4, 0x4, R26 ;  /* 0x0000000404187824 */ /* 0x000fe400078e021a */
[----:B------:R-:W-:Y:S05]  /*0d80*/  @P0 BRA `(.L_x_7) ;  /* 0x00000000000c0947 */ /* 0x000fea0003800000 */
[----:B------:R-:W-:Y:S01]  /*0d90*/  IMAD.MOV.U32 R22, RZ, RZ, 0x1 ;  /* 0x00000001ff167424 */ /* 0x000fe200078e00ff */
[----:B------:R0:W-:Y:S04]  /*0da0*/  ATOMS.MIN.S32 RZ, [R24], R27 ;  /* 0x0000001b18ff738c */ /* 0x0001e80000800200 */
[----:B------:R0:W-:Y:S02]  /*0db0*/  STS [R25+0x800], R22 ;  /* 0x0008001619007388 */ /* 0x0001e40000000800 */
.L_x_7:
[----:B------:R-:W-:Y:S05]  /*0dc0*/  BSYNC.RECONVERGENT B0 ;  /* 0x0000000000007941 */ /* 0x000fea0003800200 */
.L_x_6:
[----:B------:R-:W-:Y:S06]  /*0dd0*/  BAR.SYNC.DEFER_BLOCKING 0x0 ;  /* 0x0000000000007b1d */ /* 0x000fec0000010000 */
[----:B0-----:R-:W0:Y:S02]  /*0de0*/  LDS R25, [R25+0x800] ;  /* 0x0008000019197984 */ /* 0x001e240000000800 */
[----:B0-----:R-:W-:-:S13]  /*0df0*/  ISETP.NE.AND P0, PT, R25, RZ, PT ;  /* 0x000000ff1900720c */ /* 0x001fda0003f05270 */
[----:B------:R-:W-:Y:S05]  /*0e00*/  @!P0 BRA `(.L_x_8) ;  /* 0x0000000000408947 */ /* 0x000fea0003800000 */
[----:B------:R-:W0:Y:S01]  /*0e10*/  LDS R23, [R24] ;  /* 0x0000000018177984 */ /* 0x000e220000000800 */
[----:B------:R-:W-:Y:S01]  /*0e20*/  BSSY.RECONVERGENT B0, `(.L_x_9) ;  /* 0x000000c000007945 */ /* 0x000fe20003800200 */
[----:B0-----:R-:W-:-:S13]  /*0e30*/  ISETP.NE.AND P0, PT, R23, R4, PT ;  /* 0x000000041700720c */ /* 0x001fda0003f05270 */
[----:B------:R-:W-:Y:S05]  /*0e40*/  @!P0 BRA `(.L_x_10) ;  /* 0x0000000000248947 */ /* 0x000fea0003800000 */
[----:B------:R-:W-:Y:S01]  /*0e50*/  BSSY.RECONVERGENT B1, `(.L_x_11) ;  /* 0x0000007000017945 */ /* 0x000fe20003800200 */
.L_x_12:
[----:B------:R-:W-:Y:S01]  /*0e60*/  IMAD R4, R23, 0x4, R26 ;  /* 0x0000000417047824 */ /* 0x000fe200078e021a */
[----:B------:R-:W-:-:S05]  /*0e70*/  MOV R22, R23 ;  /* 0x0000001700167202 */ /* 0x000fca0000000f00 */
[----:B------:R-:W0:Y:S02]  /*0e80*/  LDS R4, [R4] ;  /* 0x0000000004047984 */ /* 0x000e240000000800 */
[----:B0-----:R-:W-:Y:S01]  /*0e90*/  ISETP.NE.AND P0, PT, R4, R23, PT ;  /* 0x000000170400720c */ /* 0x001fe20003f05270 */
[----:B------:R-:W-:-:S12]  /*0ea0*/  IMAD.MOV.U32 R23, RZ, RZ, R4 ;  /* 0x000000ffff177224 */ /* 0x000fd800078e0004 */
[----:B------:R-:W-:Y:S05]  /*0eb0*/  @P0 BRA `(.L_x_12) ;  /* 0xfffffffc00e80947 */ /* 0x000fea000383ffff */
[----:B------:R-:W-:Y:S05]  /*0ec0*/  BSYNC.RECONVERGENT B1 ;  /* 0x0000000000017941 */ /* 0x000fea0003800200 */
.L_x_11:
[----:B------:R-:W-:-:S07]  /*0ed0*/  IMAD.MOV.U32 R4, RZ, RZ, R22 ;  /* 0x000000ffff047224 */ /* 0x000fce00078e0016 */
.L_x_10:
[----:B------:R-:W-:Y:S05]  /*0ee0*/  BSYNC.RECONVERGENT B0 ;  /* 0x0000000000007941 */ /* 0x000fea0003800200 */
.L_x_9:
[----:B------:R-:W-:Y:S06]  /*0ef0*/  BAR.SYNC.DEFER_BLOCKING 0x0 ;  /* 0x0000000000007b1d */ /* 0x000fec0000010000 */
[----:B------:R-:W-:Y:S05]  /*0f00*/  BRA `(.L_x_13) ;  /* 0xfffffff400387947 */ /* 0x000fea000383ffff */
.L_x_8:
[----:B------:R-:W0:Y:S01]  /*0f10*/  LDS R6, [R13] ;  /* 0x000000000d067984 */ /* 0x000e220000000800 */
[----:B------:R-:W1:Y:S01]  /*0f20*/  LDC.64 R2, c[0x0][0x388] ;  /* 0x0000e200ff027b82 */ /* 0x000e620000000a00 */
[----:B------:R-:W2:Y:S07]  /*0f30*/  I2F.F64 R4, R4 ;  /* 0x0000000400047312 */ /* 0x000eae0000201c00 */
[----:B------:R-:W3:Y:S01]  /*0f40*/  LDC.64 R8, c[0x0][0x390] ;  /* 0x0000e400ff087b82 */ /* 0x000ee20000000a00 */
[----:B-1----:R-:W-:-:S05]  /*0f50*/  IMAD.WIDE R2, R0, 0x8, R2 ;  /* 0x0000000800027825 */ /* 0x002fca00078e0202 */
[----:B--2---:R-:W-:Y:S01]  /*0f60*/  STG.E.64 desc[UR14][R2.64], R4 ;  /* 0x0000000402007986 */ /* 0x004fe2000c101b0e */
[----:B---3--:R-:W-:Y:S01]  /*0f70*/  IMAD.WIDE R8, R0, 0x8, R8 ;  /* 0x0000000800087825 */ /* 0x008fe200078e0208 */
[----:B0-----:R-:W0:Y:S04]  /*0f80*/  I2F.F64 R6, R6 ;  /* 0x0000000600067312 */ /* 0x001e280000201c00 */
[----:B0-----:R-:W-:Y:S01]  /*0f90*/  STG.E.64 desc[UR14][R8.64], R6 ;  /* 0x0000000608007986 */ /* 0x001fe2000c101b0e */
[----:B------:R-:W-:Y:S05]  /*0fa0*/  EXIT ;  /* 0x000000000000794d */ /* 0x000fea0003800000 */
.L_x_14:
[----:B------:R-:W-:-:S00]  /*0fb0*/  BRA `(.L_x_14) ;  /* 0xfffffffc00fc7947 */ /* 0x000fc0000383ffff */
[----:B------:R-:W-:-:S00]  /*0fc0*/  NOP ;  /* 0x0000000000007918 */ /* 0x000fc00000000000 */
        /* <DEDUP_REMOVED lines=11> */
.L_x_15:


//--------------------- .nv.shared._Z8localCCLPKdPdS1_ii --------------------------
	.section	.nv.shared._Z8localCCLPKdPdS1_ii,"aw",@nobits
	.sectionflags	@""
	.align	4
.nv.shared._Z8localCCLPKdPdS1_ii:
	.zero		3076


//--------------------- .nv.shared.reserved.0     --------------------------
	.section	.nv.shared.reserved.0,"aw",@nobits
	.weak		__nv_reservedSMEM_offset_0_alias
	.size		__nv_reservedSMEM_offset_0_alias, 0, 64
	.other		__nv_reservedSMEM_offset_0_alias,@"STO_CUDA_RESERVED_SHARED STV_DEFAULT"
__nv_reservedSMEM_offset_0_alias:
	.zero		0
	.zero		64


//--------------------- .nv.constant0._Z8localCCLPKdPdS1_ii --------------------------
	.section	.nv.constant0._Z8localCCLPKdPdS1_ii,"a",@progbits
	.sectionflags	@""
	.align	4
.nv.constant0._Z8localCCLPKdPdS1_ii:
	.zero		928


//--------------------- SYMBOLS --------------------------

	.type		.nv.reservedSmem.offset0,@object
	.size		.nv.reservedSmem.offset0,0x4
	.type		.nv.reservedSmem.cap,@object
	.size		.nv.reservedSmem.cap,0x4
